	.headerflags	@"EF_CUDA_TEXMODE_UNIFIED EF_CUDA_64BIT_ADDRESS EF_CUDA_ACCELERATORS EF_CUDA_SM90 EF_CUDA_VIRTUAL_SM(EF_CUDA_SM90)"
	.elftype	@"ET_EXEC"


//--------------------- .nv.info                  --------------------------
	.section	.nv.info,"",@"SHT_CUDA_INFO"
	.align	4


	//----- nvinfo : EIATTR_REGCOUNT
	.align		4
        /*0000*/ 	.byte	0x04, 0x2f
        /*0002*/ 	.short	(.L_3 - .L_2)
	.align		4
.L_2:
        /*0004*/ 	.word	index@(triton_poi_fused_cat_26)
        /*0008*/ 	.word	0x00000020


	//----- nvinfo : EIATTR_MIN_STACK_SIZE
	.align		4
.L_3:
        /*000c*/ 	.byte	0x04, 0x12
        /*000e*/ 	.short	(.L_5 - .L_4)
	.align		4
.L_4:
        /*0010*/ 	.word	index@(triton_poi_fused_cat_26)
        /*0014*/ 	.word	0x00000000


	//----- nvinfo : EIATTR_FRAME_SIZE
	.align		4
.L_5:
        /*0018*/ 	.byte	0x04, 0x11
        /*001a*/ 	.short	(.L_7 - .L_6)
	.align		4
.L_6:
        /*001c*/ 	.word	index@(triton_poi_fused_cat_26)
        /*0020*/ 	.word	0x00000000


	//----- nvinfo : EIATTR_MIN_STACK_SIZE
	.align		4
.L_7:
        /*0024*/ 	.byte	0x04, 0x12
        /*0026*/ 	.short	(.L_9 - .L_8)
	.align		4
.L_8:
        /*0028*/ 	.word	index@(triton_poi_fused_cat_26)
        /*002c*/ 	.word	0x00000000
.L_9:


//--------------------- .nv.info.triton_poi_fused_cat_26 --------------------------
	.section	.nv.info.triton_poi_fused_cat_26,"",@"SHT_CUDA_INFO"
	.sectionflags	@""
	.align	4


	//----- nvinfo : EIATTR_CUDA_API_VERSION
	.align		4
        /*0000*/ 	.byte	0x04, 0x37
        /*0002*/ 	.short	(.L_11 - .L_10)
.L_10:
        /*0004*/ 	.word	0x0000007c


	//----- nvinfo : EIATTR_KPARAM_INFO
	.align		4
.L_11:
        /*0008*/ 	.byte	0x04, 0x17
        /*000a*/ 	.short	(.L_13 - .L_12)
.L_12:
        /*000c*/ 	.word	0x00000000
        /*0010*/ 	.short	0x000b
        /*0012*/ 	.short	0x0058
        /*0014*/ 	.byte	0x00, 0xf0, 0x11, 0x00


	//----- nvinfo : EIATTR_KPARAM_INFO
	.align		4
.L_13:
        /*0018*/ 	.byte	0x04, 0x17
        /*001a*/ 	.short	(.L_15 - .L_14)
.L_14:
        /*001c*/ 	.word	0x00000000
        /*0020*/ 	.short	0x000a
        /*0022*/ 	.short	0x0050
        /*0024*/ 	.byte	0x00, 0xf4, 0x21, 0x00


	//----- nvinfo : EIATTR_KPARAM_INFO
	.align		4
.L_15:
        /*0028*/ 	.byte	0x04, 0x17
        /*002a*/ 	.short	(.L_17 - .L_16)
.L_16:
        /*002c*/ 	.word	0x00000000
        /*0030*/ 	.short	0x0009
        /*0032*/ 	.short	0x0048
        /*0034*/ 	.byte	0x00, 0xf4, 0x21, 0x00


	//----- nvinfo : EIATTR_KPARAM_INFO
	.align		4
.L_17:
        /*0038*/ 	.byte	0x04, 0x17
        /*003a*/ 	.short	(.L_19 - .L_18)
.L_18:
        /*003c*/ 	.word	0x00000000
        /*0040*/ 	.short	0x0008
        /*0042*/ 	.short	0x0040
        /*0044*/ 	.byte	0x00, 0xf4, 0x21, 0x00


	//----- nvinfo : EIATTR_KPARAM_INFO
	.align		4
.L_19:
        /*0048*/ 	.byte	0x04, 0x17
        /*004a*/ 	.short	(.L_21 - .L_20)
.L_20:
        /*004c*/ 	.word	0x00000000
        /*0050*/ 	.short	0x0007
        /*0052*/ 	.short	0x0038
        /*0054*/ 	.byte	0x00, 0xf4, 0x21, 0x00


	//----- nvinfo : EIATTR_KPARAM_INFO
	.align		4
.L_21:
        /*0058*/ 	.byte	0x04, 0x17
        /*005a*/ 	.short	(.L_23 - .L_22)
.L_22:
        /*005c*/ 	.word	0x00000000
        /*0060*/ 	.short	0x0006
        /*0062*/ 	.short	0x0030
        /*0064*/ 	.byte	0x00, 0xf4, 0x21, 0x00


	//----- nvinfo : EIATTR_KPARAM_INFO
	.align		4
.L_23:
        /*0068*/ 	.byte	0x04, 0x17
        /*006a*/ 	.short	(.L_25 - .L_24)
.L_24:
        /*006c*/ 	.word	0x00000000
        /*0070*/ 	.short	0x0005
        /*0072*/ 	.short	0x0028
        /*0074*/ 	.byte	0x00, 0xf4, 0x21, 0x00


	//----- nvinfo : EIATTR_KPARAM_INFO
	.align		4
.L_25:
        /*0078*/ 	.byte	0x04, 0x17
        /*007a*/ 	.short	(.L_27 - .L_26)
.L_26:
        /*007c*/ 	.word	0x00000000
        /*0080*/ 	.short	0x0004
        /*0082*/ 	.short	0x0020
        /*0084*/ 	.byte	0x00, 0xf4, 0x21, 0x00


	//----- nvinfo : EIATTR_KPARAM_INFO
	.align		4
.L_27:
        /*0088*/ 	.byte	0x04, 0x17
        /*008a*/ 	.short	(.L_29 - .L_28)
.L_28:
        /*008c*/ 	.word	0x00000000
        /*0090*/ 	.short	0x0003
        /*0092*/ 	.short	0x0018
        /*0094*/ 	.byte	0x00, 0xf4, 0x21, 0x00


	//----- nvinfo : EIATTR_KPARAM_INFO
	.align		4
.L_29:
        /*0098*/ 	.byte	0x04, 0x17
        /*009a*/ 	.short	(.L_31 - .L_30)
.L_30:
        /*009c*/ 	.word	0x00000000
        /*00a0*/ 	.short	0x0002
        /*00a2*/ 	.short	0x0010
        /*00a4*/ 	.byte	0x00, 0xf4, 0x21, 0x00


	//----- nvinfo : EIATTR_KPARAM_INFO
	.align		4
.L_31:
        /*00a8*/ 	.byte	0x04, 0x17
        /*00aa*/ 	.short	(.L_33 - .L_32)
.L_32:
        /*00ac*/ 	.word	0x00000000
        /*00b0*/ 	.short	0x0001
        /*00b2*/ 	.short	0x0008
        /*00b4*/ 	.byte	0x00, 0xf4, 0x21, 0x00


	//----- nvinfo : EIATTR_KPARAM_INFO
	.align		4
.L_33:
        /*00b8*/ 	.byte	0x04, 0x17
        /*00ba*/ 	.short	(.L_35 - .L_34)
.L_34:
        /*00bc*/ 	.word	0x00000000
        /*00c0*/ 	.short	0x0000
        /*00c2*/ 	.short	0x0000
        /*00c4*/ 	.byte	0x00, 0xf4, 0x21, 0x00


	//----- nvinfo : EIATTR_SPARSE_MMA_MASK
	.align		4
.L_35:
        /*00c8*/ 	.byte	0x03, 0x50
        /*00ca*/ 	.short	0x0000


	//----- nvinfo : EIATTR_MAXREG_COUNT
	.align		4
        /*00cc*/ 	.byte	0x03, 0x1b
        /*00ce*/ 	.short	0x00ff


	//----- nvinfo : EIATTR_EXIT_INSTR_OFFSETS
	.align		4
        /*00d0*/ 	.byte	0x04, 0x1c
        /*00d2*/ 	.short	(.L_37 - .L_36)


	//   ....[0]....
.L_36:
        /*00d4*/ 	.word	0x00000c80


	//   ....[1]....
        /*00d8*/ 	.word	0x00000ca0


	//----- nvinfo : EIATTR_REQNTID
	.align		4
.L_37:
        /*00dc*/ 	.byte	0x04, 0x10
        /*00de*/ 	.short	(.L_39 - .L_38)
.L_38:
        /*00e0*/ 	.word	0x00000100
        /*00e4*/ 	.word	0x00000001
        /*00e8*/ 	.word	0x00000001


	//----- nvinfo : EIATTR_CBANK_PARAM_SIZE
	.align		4
.L_39:
        /*00ec*/ 	.byte	0x03, 0x19
        /*00ee*/ 	.short	0x005c


	//----- nvinfo : EIATTR_PARAM_CBANK
	.align		4
        /*00f0*/ 	.byte	0x04, 0x0a
        /*00f2*/ 	.short	(.L_41 - .L_40)
	.align		4
.L_40:
        /*00f4*/ 	.word	index@(.nv.constant0.triton_poi_fused_cat_26)
        /*00f8*/ 	.short	0x0210
        /*00fa*/ 	.short	0x005c


	//----- nvinfo : EIATTR_SW_WAR
	.align		4
.L_41:
        /*00fc*/ 	.byte	0x04, 0x36
        /*00fe*/ 	.short	(.L_43 - .L_42)
.L_42:
        /*0100*/ 	.word	0x00000008
.L_43:


//--------------------- .nv.callgraph             --------------------------
	.section	.nv.callgraph,"",@"SHT_CUDA_CALLGRAPH"
	.align	4
	.sectionentsize	8
	.align		4
        /*0000*/ 	.word	0x00000000
	.align		4
        /*0004*/ 	.word	0xffffffff
	.align		4
        /*0008*/ 	.word	0x00000000
	.align		4
        /*000c*/ 	.word	0xfffffffe
	.align		4
        /*0010*/ 	.word	0x00000000
	.align		4
        /*0014*/ 	.word	0xfffffffd
	.align		4
        /*0018*/ 	.word	0x00000000
	.align		4
        /*001c*/ 	.word	0xfffffffc


//--------------------- .nv.constant4             --------------------------
	.section	.nv.constant4,"a",@progbits
	.align	8
	.align		8
.nv.constant4:
        /*0000*/ 	.dword	_$_str
	.align		8
        /*0008*/ 	.dword	_$_str_$_2


//--------------------- .text.triton_poi_fused_cat_26 --------------------------
	.section	.text.triton_poi_fused_cat_26,"ax",@progbits
	.align	128
        .global         triton_poi_fused_cat_26
        .type           triton_poi_fused_cat_26,@function
        .size           triton_poi_fused_cat_26,(.L_x_1 - triton_poi_fused_cat_26)
        .other          triton_poi_fused_cat_26,@"STO_CUDA_ENTRY STV_DEFAULT"
triton_poi_fused_cat_26:
.text.triton_poi_fused_cat_26:
[----:B------:R-:W0:Y:S01]  /*0000*/  LDC R1, c[0x0][0x28] ;  /* 0x00000a00ff017b82 */ /* 0x000e220000000800 */
[----:B------:R-:W1:Y:S07]  /*0010*/  S2R R0, SR_TID.X ;  /* 0x0000000000007919 */ /* 0x000e6e0000002100 */
[----:B------:R-:W2:Y:S01]  /*0020*/  LDC.64 R12, c[0x0][0x220] ;  /* 0x00008800ff0c7b82 */ /* 0x000ea20000000a00 */
[----:B------:R-:W-:Y:S01]  /*0030*/  HFMA2.MMA R9, -RZ, RZ, 0, 0 ;  /* 0x00000000ff097435 */ /* 0x000fe200000001ff */
[----:B------:R-:W-:Y:S01]  /*0040*/  ULDC.64 UR4, c[0x0][0x208] ;  /* 0x0000820000047ab9 */ /* 0x000fe20000000a00 */
[----:B------:R-:W3:Y:S01]  /*0050*/  S2R R3, SR_CTAID.X ;  /* 0x0000000000037919 */ /* 0x000ee20000002500 */
[----:B------:R-:W-:Y:S01]  /*0060*/  IMAD.MOV.U32 R16, RZ, RZ, RZ ;  /* 0x000000ffff107224 */ /* 0x000fe200078e00ff */
[----:B------:R-:W-:Y:S01]  /*0070*/  ULDC.64 UR6, c[0x0][0x238] ;  /* 0x00008e0000067ab9 */ /* 0x000fe20000000a00 */
[----:B------:R-:W-:-:S02]  /*0080*/  IMAD.MOV.U32 R23, RZ, RZ, RZ ;  /* 0x000000ffff177224 */ /* 0x000fc400078e00ff */
[----:B------:R-:W4:Y:S01]  /*0090*/  LDC.64 R28, c[0x0][0x218] ;  /* 0x00008600ff1c7b82 */ /* 0x000f220000000a00 */
[----:B-1----:R-:W-:-:S05]  /*00a0*/  IMAD.SHL.U32 R0, R0, 0x2, RZ ;  /* 0x0000000200007824 */ /* 0x002fca00078e00ff */
[----:B------:R-:W-:-:S05]  /*00b0*/  LOP3.LUT R0, R0, 0x1fe, RZ, 0xc0, !PT ;  /* 0x000001fe00007812 */ /* 0x000fca00078ec0ff */
[----:B---3--:R-:W-:-:S04]  /*00c0*/  IMAD R8, R3, 0x200, R0 ;  /* 0x0000020003087824 */ /* 0x008fc800078e0200 */
[----:B------:R-:W-:-:S05]  /*00d0*/  IMAD.HI R7, R8, 0x5397829d, RZ ;  /* 0x5397829d08077827 */ /* 0x000fca00078e02ff */
[----:B------:R-:W-:-:S04]  /*00e0*/  SHF.R.U32.HI R0, RZ, 0x1f, R7 ;  /* 0x0000001fff007819 */ /* 0x000fc80000011607 */
[----:B------:R-:W-:-:S05]  /*00f0*/  LEA.HI.SX32 R7, R7, R0, 0x1c ;  /* 0x0000000007077211 */ /* 0x000fca00078fe2ff */
[----:B------:R-:W-:-:S05]  /*0100*/  IMAD.HI R0, R7, 0x66666667, RZ ;  /* 0x6666666707007827 */ /* 0x000fca00078e02ff */
[----:B------:R-:W-:-:S04]  /*0110*/  SHF.R.U32.HI R3, RZ, 0x1f, R0 ;  /* 0x0000001fff037819 */ /* 0x000fc80000011600 */
[----:B------:R-:W-:Y:S02]  /*0120*/  LEA.HI.SX32 R4, R0, R3, 0x18 ;  /* 0x0000000300047211 */ /* 0x000fe400078fc2ff */
[----:B------:R-:W1:Y:S03]  /*0130*/  LDC.64 R2, c[0x0][0x248] ;  /* 0x00009200ff027b82 */ /* 0x000e660000000a00 */
[----:B------:R-:W-:-:S04]  /*0140*/  IMAD R4, R4, -0x280, R7 ;  /* 0xfffffd8004047824 */ /* 0x000fc800078e0207 */
[C---:B--2---:R-:W-:Y:S01]  /*0150*/  IMAD.WIDE R10, R4.reuse, 0x4, R12 ;  /* 0x00000004040a7825 */ /* 0x044fe200078e020c */
[----:B------:R-:W-:-:S04]  /*0160*/  ISETP.GE.AND P0, PT, R4, 0x200, PT ;  /* 0x000002000400780c */ /* 0x000fc80003f06270 */
[C---:B------:R-:W-:Y:S02]  /*0170*/  ISETP.LT.AND P1, PT, R8.reuse, 0x1ea00, !P0 ;  /* 0x0001ea000800780c */ /* 0x040fe40004721270 */
[----:B------:R-:W-:-:S04]  /*0180*/  ISETP.GE.AND P0, PT, R8, 0x1ea00, PT ;  /* 0x0001ea000800780c */ /* 0x000fc80003f06270 */
[----:B------:R-:W-:-:S07]  /*0190*/  ISETP.GT.AND P3, PT, R4, 0x1ff, !P0 ;  /* 0x000001ff0400780c */ /* 0x000fce0004764270 */
[----:B------:R2:W3:Y:S01]  /*01a0*/  @P1 LDG.E.EL R9, desc[UR4][R10.64] ;  /* 0x000000040a091981 */ /* 0x0004e2000c2e1900 */
[----:B-1----:R-:W-:-:S05]  /*01b0*/  IMAD.WIDE R14, R4, 0x4, R2 ;  /* 0x00000004040e7825 */ /* 0x002fca00078e0202 */
[----:B------:R1:W5:Y:S01]  /*01c0*/  @P3 LDG.E.EL R16, desc[UR4][R14.64+-0x800] ;  /* 0xfff800040e103981 */ /* 0x000362000c2e1900 */
[----:B------:R-:W-:Y:S01]  /*01d0*/  VIADD R0, R8, 0x1 ;  /* 0x0000000108007836 */ /* 0x000fe20000000000 */
[----:B------:R-:W-:Y:S01]  /*01e0*/  HFMA2.MMA R26, -RZ, RZ, 0, 0 ;  /* 0x00000000ff1a7435 */ /* 0x000fe200000001ff */
[----:B------:R-:W-:Y:S01]  /*01f0*/  IMAD R7, R7, -0x31, R8 ;  /* 0xffffffcf07077824 */ /* 0x000fe200078e0208 */
[----:B------:R-:W-:Y:S01]  /*0200*/  P2R R19, PR, RZ, 0x8 ;  /* 0x00000008ff137803 */ /* 0x000fe20000000000 */
[----:B------:R-:W-:-:S05]  /*0210*/  IMAD.HI R5, R0, 0x5397829d, RZ ;  /* 0x5397829d00057827 */ /* 0x000fca00078e02ff */
[----:B------:R-:W-:-:S04]  /*0220*/  SHF.R.U32.HI R6, RZ, 0x1f, R5 ;  /* 0x0000001fff067819 */ /* 0x000fc80000011605 */
[----:B------:R-:W-:Y:S01]  /*0230*/  LEA.HI.SX32 R5, R5, R6, 0x1c ;  /* 0x0000000605057211 */ /* 0x000fe200078fe2ff */
[----:B------:R-:W-:-:S04]  /*0240*/  IMAD.HI R6, R8, 0x42df9bb1, RZ ;  /* 0x42df9bb108067827 */ /* 0x000fc800078e02ff */
[----:B--2---:R-:W-:Y:S01]  /*0250*/  IMAD.HI R10, R5, 0x66666667, RZ ;  /* 0x66666667050a7827 */ /* 0x004fe200078e02ff */
[----:B------:R-:W-:-:S03]  /*0260*/  SHF.R.U32.HI R17, RZ, 0x1f, R6 ;  /* 0x0000001fff117819 */ /* 0x000fc60000011606 */
[----:B------:R-:W-:Y:S01]  /*0270*/  IMAD R0, R5, -0x31, R0 ;  /* 0xffffffcf05007824 */ /* 0x000fe200078e0200 */
[----:B------:R-:W-:Y:S02]  /*0280*/  SHF.R.U32.HI R11, RZ, 0x1f, R10 ;  /* 0x0000001fff0b7819 */ /* 0x000fe4000001160a */
[----:B------:R-:W-:Y:S02]  /*0290*/  LEA.HI.SX32 R6, R6, R17, 0x13 ;  /* 0x0000001106067211 */ /* 0x000fe400078f9aff */
[----:B------:R-:W-:-:S03]  /*02a0*/  LEA.HI.SX32 R24, R10, R11, 0x18 ;  /* 0x0000000b0a187211 */ /* 0x000fc600078fc2ff */
[----:B------:R-:W-:Y:S02]  /*02b0*/  IMAD R10, R6, 0x1880, RZ ;  /* 0x00001880060a7824 */ /* 0x000fe400078e02ff */
[----:B------:R-:W-:Y:S01]  /*02c0*/  IMAD R24, R24, -0x280, R5 ;  /* 0xfffffd8018187824 */ /* 0x000fe200078e0205 */
[----:B------:R-:W-:Y:S01]  /*02d0*/  SHF.L.U32 R5, R0, 0x7, RZ ;  /* 0x0000000700057819 */ /* 0x000fe200000006ff */
[--C-:B-1----:R-:W-:Y:S01]  /*02e0*/  IMAD R15, R7, 0x80, R10.reuse ;  /* 0x00000080070f7824 */ /* 0x102fe200078e020a */
[----:B------:R-:W-:Y:S01]  /*02f0*/  SHF.R.S32.HI R17, RZ, 0x1f, R10 ;  /* 0x0000001fff117819 */ /* 0x000fe2000001140a */
[----:B------:R-:W-:Y:S01]  /*0300*/  IMAD.WIDE R12, R24, 0x4, R12 ;  /* 0x00000004180c7825 */ /* 0x000fe200078e020c */
[----:B------:R-:W-:-:S03]  /*0310*/  SHF.R.S32.HI R14, RZ, 0x1f, R24 ;  /* 0x0000001fff0e7819 */ /* 0x000fc60000011418 */
[----:B------:R-:W-:-:S04]  /*0320*/  IMAD.WIDE R2, R24, 0x4, R2 ;  /* 0x0000000418027825 */ /* 0x000fc800078e0202 */
[----:B------:R-:W-:-:S04]  /*0330*/  IMAD R6, R6, 0x6200, RZ ;  /* 0x0000620006067824 */ /* 0x000fc800078e02ff */
[----:B------:R-:W-:Y:S01]  /*0340*/  IMAD R7, R7, 0x200, R6 ;  /* 0x0000020007077824 */ /* 0x000fe200078e0206 */
[----:B---3--:R-:W-:Y:S02]  /*0350*/  SEL R27, R9, RZ, P1 ;  /* 0x000000ff091b7207 */ /* 0x008fe40000800000 */
[----:B------:R-:W-:-:S03]  /*0360*/  P2R R9, PR, RZ, 0x2 ;  /* 0x00000002ff097803 */ /* 0x000fc60000000000 */
[----:B------:R-:W-:Y:S01]  /*0370*/  FADD R27, R27, 9.9999997473787516356e-06 ;  /* 0x3727c5ac1b1b7421 */ /* 0x000fe20000000000 */
[----:B-----5:R-:W-:Y:S02]  /*0380*/  SEL R11, R16, RZ, P3 ;  /* 0x000000ff100b7207 */ /* 0x020fe40001800000 */
[--C-:B------:R-:W-:Y:S02]  /*0390*/  SHF.R.S32.HI R16, RZ, 0x1f, R5.reuse ;  /* 0x0000001fff107819 */ /* 0x100fe40000011405 */
[----:B------:R-:W-:Y:S01]  /*03a0*/  IADD3 R5, P2, P5, R10, R24, R5 ;  /* 0x000000180a057210 */ /* 0x000fe20007d5e005 */
[----:B------:R-:W1:Y:S01]  /*03b0*/  MUFU.SQRT R27, R27 ;  /* 0x0000001b001b7308 */ /* 0x000e620000002000 */
[----:B------:R-:W-:Y:S01]  /*03c0*/  FADD R11, R11, 0.0010000000474974513054 ;  /* 0x3a83126f0b0b7421 */ /* 0x000fe20000000000 */
[----:B------:R-:W-:Y:S01]  /*03d0*/  IMAD.MOV.U32 R10, RZ, RZ, 0x3e800000 ;  /* 0x3e800000ff0a7424 */ /* 0x000fe200078e00ff */
[----:B------:R-:W-:Y:S02]  /*03e0*/  IADD3.X R18, R17, R14, R16, P2, P5 ;  /* 0x0000000e11127210 */ /* 0x000fe400017ea410 */
[----:B------:R-:W-:-:S02]  /*03f0*/  SHF.R.S32.HI R17, RZ, 0x1f, R15 ;  /* 0x0000001fff117819 */ /* 0x000fc4000001140f */
[----:B------:R-:W-:Y:S01]  /*0400*/  IADD3 R15, P2, R4, R15, RZ ;  /* 0x0000000f040f7210 */ /* 0x000fe20007f5e0ff */
[----:B------:R-:W2:Y:S03]  /*0410*/  MUFU.SQRT R11, R11 ;  /* 0x0000000b000b7308 */ /* 0x000ea60000002000 */
[----:B------:R-:W-:Y:S02]  /*0420*/  LEA.HI.X.SX32 R14, R4, R17, 0x1, P2 ;  /* 0x00000011040e7211 */ /* 0x000fe400010f0eff */
[----:B------:R-:W-:Y:S02]  /*0430*/  LEA R16, P2, R15, UR6, 0x2 ;  /* 0x000000060f107c11 */ /* 0x000fe4000f8410ff */
[C---:B-1----:R-:W-:Y:S02]  /*0440*/  FSETP.GT.AND P4, PT, R27.reuse, 8.50705917302346158658e+37, PT ;  /* 0x7e8000001b00780b */ /* 0x042fe40003f84000 */
[----:B------:R-:W-:-:S02]  /*0450*/  FSETP.GEU.AND P1, PT, R27, 1.175494350822287508e-38, PT ;  /* 0x008000001b00780b */ /* 0x000fc40003f2e000 */
[----:B------:R-:W-:Y:S02]  /*0460*/  FSEL R21, R10, 1, P4 ;  /* 0x3f8000000a157808 */ /* 0x000fe40002000000 */
[----:B------:R-:W-:Y:S02]  /*0470*/  LEA.HI.X R17, R15, UR7, R14, 0x2, P2 ;  /* 0x000000070f117c11 */ /* 0x000fe400090f140e */
[----:B------:R-:W-:-:S04]  /*0480*/  LEA R14, P2, R5, UR6, 0x2 ;  /* 0x00000006050e7c11 */ /* 0x000fc8000f8410ff */
[----:B------:R-:W-:Y:S01]  /*0490*/  LEA.HI.X R15, R5, UR7, R18, 0x2, P2 ;  /* 0x00000007050f7c11 */ /* 0x000fe200090f1412 */
[----:B------:R-:W-:Y:S01]  /*04a0*/  @P4 FMUL R27, R27, 0.25 ;  /* 0x3e8000001b1b4820 */ /* 0x000fe20000400000 */
[C---:B--2---:R-:W-:Y:S02]  /*04b0*/  FSETP.GT.AND P4, PT, R11.reuse, 8.50705917302346158658e+37, PT ;  /* 0x7e8000000b00780b */ /* 0x044fe40003f84000 */
[----:B------:R-:W-:Y:S02]  /*04c0*/  FSETP.GEU.AND P2, PT, R11, 1.175494350822287508e-38, PT ;  /* 0x008000000b00780b */ /* 0x000fe40003f4e000 */
[----:B------:R-:W-:Y:S02]  /*04d0*/  FSEL R18, R10, 1, P4 ;  /* 0x3f8000000a127808 */ /* 0x000fe40002000000 */
[----:B------:R-:W-:-:S07]  /*04e0*/  MOV R5, RZ ;  /* 0x000000ff00057202 */ /* 0x000fce0000000f00 */
[----:B------:R-:W-:Y:S01]  /*04f0*/  @P4 FMUL R11, R11, 0.25 ;  /* 0x3e8000000b0b4820 */ /* 0x000fe20000400000 */
[----:B------:R-:W-:Y:S01]  /*0500*/  ISETP.LT.AND P4, PT, R24, 0x200, !P0 ;  /* 0x000002001800780c */ /* 0x000fe20004781270 */
[----:B------:R-:W-:Y:S02]  /*0510*/  @!P2 FMUL R18, R18, 16777216 ;  /* 0x4b8000001212a820 */ /* 0x000fe40000400000 */
[----:B------:R-:W-:Y:S01]  /*0520*/  @!P2 FMUL R11, R11, 16777216 ;  /* 0x4b8000000b0ba820 */ /* 0x000fe20000400000 */
[----:B------:R-:W-:-:S09]  /*0530*/  ISETP.GT.AND P2, PT, R24, 0x1ff, !P0 ;  /* 0x000001ff1800780c */ /* 0x000fd20004744270 */
[----:B------:R1:W2:Y:S04]  /*0540*/  @P4 LDG.E.EL R5, desc[UR4][R12.64] ;  /* 0x000000040c054981 */ /* 0x0002a8000c2e1900 */
[----:B------:R3:W5:Y:S01]  /*0550*/  @P2 LDG.E.EL R23, desc[UR4][R2.64+-0x800] ;  /* 0xfff8000402172981 */ /* 0x000762000c2e1900 */
[----:B-1----:R-:W1:Y:S01]  /*0560*/  LDC.64 R12, c[0x0][0x210] ;  /* 0x00008400ff0c7b82 */ /* 0x002e620000000a00 */
[----:B------:R-:W-:Y:S01]  /*0570*/  @!P1 FMUL R27, R27, 16777216 ;  /* 0x4b8000001b1b9820 */ /* 0x000fe20000400000 */
[----:B------:R-:W-:Y:S01]  /*0580*/  @!P1 FMUL R21, R21, 16777216 ;  /* 0x4b80000015159820 */ /* 0x000fe20000400000 */
[----:B------:R-:W-:Y:S02]  /*0590*/  ISETP.NE.AND P1, PT, R9, RZ, PT ;  /* 0x000000ff0900720c */ /* 0x000fe40003f25270 */
[----:B---3--:R-:W-:Y:S01]  /*05a0*/  IADD3 R3, R4, R7, RZ ;  /* 0x0000000704037210 */ /* 0x008fe20007ffe0ff */
[----:B------:R-:W-:-:S04]  /*05b0*/  IMAD.MOV.U32 R7, RZ, RZ, RZ ;  /* 0x000000ffff077224 */ /* 0x000fc800078e00ff */
[----:B-1----:R-:W-:-:S06]  /*05c0*/  IMAD.WIDE R2, R3, 0x4, R12 ;  /* 0x0000000403027825 */ /* 0x002fcc00078e020c */
[----:B------:R4:W3:Y:S02]  /*05d0*/  @P1 LDG.E.EL R7, desc[UR4][R2.64] ;  /* 0x0000000402071981 */ /* 0x0008e4000c2e1900 */
[----:B----4-:R-:W-:-:S05]  /*05e0*/  IMAD.WIDE R2, R4, 0x4, R28 ;  /* 0x0000000404027825 */ /* 0x010fca00078e021c */
[----:B------:R1:W4:Y:S01]  /*05f0*/  @P1 LDG.E.EL R26, desc[UR4][R2.64] ;  /* 0x00000004021a1981 */ /* 0x000322000c2e1900 */
[----:B------:R-:W-:Y:S01]  /*0600*/  IMAD R9, R0, 0x200, R24 ;  /* 0x0000020000097824 */ /* 0x000fe200078e0218 */
[----:B-1----:R-:W-:-:S04]  /*0610*/  CS2R R2, SRZ ;  /* 0x0000000000027805 */ /* 0x002fc8000001ff00 */
[----:B------:R-:W-:Y:S02]  /*0620*/  IADD3 R9, R6, R9, RZ ;  /* 0x0000000906097210 */ /* 0x000fe40007ffe0ff */
[----:B------:R1:W3:Y:S03]  /*0630*/  @P2 LDG.E.EL R2, desc[UR4][R14.64+-0x800] ;  /* 0xfff800040e022981 */ /* 0x0002e6000c2e1900 */
[----:B------:R-:W-:Y:S01]  /*0640*/  IMAD.WIDE R12, R9, 0x4, R12 ;  /* 0x00000004090c7825 */ /* 0x000fe200078e020c */
[----:B-1----:R-:W1:Y:S03]  /*0650*/  LDC.64 R14, c[0x0][0x230] ;  /* 0x00008c00ff0e7b82 */ /* 0x002e660000000a00 */
[----:B------:R-:W-:Y:S01]  /*0660*/  IMAD.WIDE R28, R24, 0x4, R28 ;  /* 0x00000004181c7825 */ /* 0x000fe200078e021c */
[----:B------:R-:W-:-:S03]  /*0670*/  HFMA2.MMA R9, -RZ, RZ, 0, 0 ;  /* 0x00000000ff097435 */ /* 0x000fc600000001ff */
[----:B------:R-:W-:Y:S01]  /*0680*/  IMAD.MOV.U32 R0, RZ, RZ, RZ ;  /* 0x000000ffff007224 */ /* 0x000fe200078e00ff */
[----:B------:R-:W-:Y:S02]  /*0690*/  MOV R25, RZ ;  /* 0x000000ff00197202 */ /* 0x000fe40000000f00 */
[----:B------:R-:W-:Y:S02]  /*06a0*/  MOV R6, RZ ;  /* 0x000000ff00067202 */ /* 0x000fe40000000f00 */
[----:B--2---:R-:W-:Y:S02]  /*06b0*/  SEL R5, R5, RZ, P4 ;  /* 0x000000ff05057207 */ /* 0x004fe40002000000 */
[----:B-----5:R-:W-:-:S03]  /*06c0*/  SEL R23, R23, RZ, P2 ;  /* 0x000000ff17177207 */ /* 0x020fc60001000000 */
[----:B------:R-:W-:-:S04]  /*06d0*/  FADD R22, R5, 9.9999997473787516356e-06 ;  /* 0x3727c5ac05167421 */ /* 0x000fc80000000000 */
[----:B------:R2:W5:Y:S02]  /*06e0*/  MUFU.SQRT R5, R22 ;  /* 0x0000001600057308 */ /* 0x0005640000002000 */
[----:B--2---:R-:W-:-:S06]  /*06f0*/  FADD R22, R23, 0.0010000000474974513054 ;  /* 0x3a83126f17167421 */ /* 0x004fcc0000000000 */
[----:B------:R-:W2:Y:S01]  /*0700*/  MUFU.SQRT R23, R22 ;  /* 0x0000001600177308 */ /* 0x000ea20000002000 */
[C---:B-----5:R-:W-:Y:S02]  /*0710*/  FSETP.GT.AND P6, PT, R5.reuse, 8.50705917302346158658e+37, PT ;  /* 0x7e8000000500780b */ /* 0x060fe40003fc4000 */
[----:B------:R-:W-:Y:S02]  /*0720*/  FSETP.GEU.AND P5, PT, R5, 1.175494350822287508e-38, PT ;  /* 0x008000000500780b */ /* 0x000fe40003fae000 */
[----:B------:R-:W-:Y:S02]  /*0730*/  FSEL R20, R10, 1, P6 ;  /* 0x3f8000000a147808 */ /* 0x000fe40003000000 */
[----:B--2---:R-:W-:-:S07]  /*0740*/  FSETP.GT.AND P3, PT, R23, 8.50705917302346158658e+37, PT ;  /* 0x7e8000001700780b */ /* 0x004fce0003f64000 */
[----:B------:R-:W-:Y:S01]  /*0750*/  @P6 FMUL R5, R5, 0.25 ;  /* 0x3e80000005056820 */ /* 0x000fe20000400000 */
[----:B------:R-:W-:Y:S02]  /*0760*/  FSETP.GEU.AND P6, PT, R23, 1.175494350822287508e-38, PT ;  /* 0x008000001700780b */ /* 0x000fe40003fce000 */
[----:B------:R-:W-:-:S03]  /*0770*/  FSEL R10, R10, 1, P3 ;  /* 0x3f8000000a0a7808 */ /* 0x000fc60001800000 */
[----:B------:R-:W-:Y:S01]  /*0780*/  @P3 FMUL R23, R23, 0.25 ;  /* 0x3e80000017173820 */ /* 0x000fe20000400000 */
[----:B------:R-:W-:Y:S01]  /*0790*/  ISETP.NE.AND P3, PT, R19, RZ, PT ;  /* 0x000000ff1300720c */ /* 0x000fe20003f65270 */
[----:B------:R-:W-:-:S06]  /*07a0*/  IMAD.MOV.U32 R19, RZ, RZ, RZ ;  /* 0x000000ffff137224 */ /* 0x000fcc00078e00ff */
[----:B------:R-:W2:Y:S06]  /*07b0*/  @P4 LDG.E.EL R19, desc[UR4][R12.64] ;  /* 0x000000040c134981 */ /* 0x000eac000c2e1900 */
[----:B------:R5:W2:Y:S02]  /*07c0*/  @P3 LDG.E.EL R3, desc[UR4][R16.64+-0x800] ;  /* 0xfff8000410033981 */ /* 0x000aa4000c2e1900 */
[----:B0----5:R-:W0:Y:S01]  /*07d0*/  LDC.64 R16, c[0x0][0x228] ;  /* 0x00008a00ff107b82 */ /* 0x021e220000000a00 */
[----:B------:R-:W-:-:S06]  /*07e0*/  CS2R R12, SRZ ;  /* 0x00000000000c7805 */ /* 0x000fcc000001ff00 */
[----:B------:R0:W5:Y:S02]  /*07f0*/  @P4 LDG.E.EL R13, desc[UR4][R28.64] ;  /* 0x000000041c0d4981 */ /* 0x000164000c2e1900 */
[----:B0-----:R-:W-:-:S04]  /*0800*/  IMAD.WIDE R28, R4, 0x4, R16 ;  /* 0x00000004041c7825 */ /* 0x001fc800078e0210 */
[----:B------:R-:W-:Y:S01]  /*0810*/  IMAD.WIDE R16, R24, 0x4, R16 ;  /* 0x0000000418107825 */ /* 0x000fe200078e0210 */
[----:B------:R-:W5:Y:S04]  /*0820*/  @P1 LDG.E.EL R6, desc[UR4][R28.64] ;  /* 0x000000041c061981 */ /* 0x000f68000c2e1900 */
[----:B------:R1:W5:Y:S02]  /*0830*/  @P4 LDG.E.EL R0, desc[UR4][R16.64] ;  /* 0x0000000410004981 */ /* 0x000364000c2e1900 */
[----:B-1----:R-:W-:-:S04]  /*0840*/  IMAD.WIDE R16, R4, 0x4, R14 ;  /* 0x0000000404107825 */ /* 0x002fc800078e020e */
[----:B------:R-:W-:Y:S01]  /*0850*/  IMAD.WIDE R14, R24, 0x4, R14 ;  /* 0x00000004180e7825 */ /* 0x000fe200078e020e */
[----:B------:R-:W5:Y:S04]  /*0860*/  @P1 LDG.E.EL R12, desc[UR4][R16.64] ;  /* 0x00000004100c1981 */ /* 0x000f68000c2e1900 */
[----:B------:R0:W5:Y:S02]  /*0870*/  @P4 LDG.E.EL R9, desc[UR4][R14.64] ;  /* 0x000000040e094981 */ /* 0x000164000c2e1900 */
[----:B0-----:R-:W0:Y:S02]  /*0880*/  LDC.64 R14, c[0x0][0x240] ;  /* 0x00009000ff0e7b82 */ /* 0x001e240000000a00 */
[----:B0-----:R-:W-:-:S04]  /*0890*/  IMAD.WIDE R16, R4, 0x4, R14 ;  /* 0x0000000404107825 */ /* 0x001fc800078e020e */
[----:B------:R-:W-:-:S05]  /*08a0*/  IMAD.WIDE R14, R24, 0x4, R14 ;  /* 0x00000004180e7825 */ /* 0x000fca00078e020e */
[----:B------:R0:W5:Y:S02]  /*08b0*/  @P2 LDG.E.EL R25, desc[UR4][R14.64+-0x800] ;  /* 0xfff800040e192981 */ /* 0x000164000c2e1900 */
[----:B0-----:R-:W0:Y:S01]  /*08c0*/  LDC.64 R14, c[0x0][0x250] ;  /* 0x00009400ff0e7b82 */ /* 0x001e220000000a00 */
[----:B------:R-:W-:Y:S01]  /*08d0*/  IMAD.MOV.U32 R22, RZ, RZ, RZ ;  /* 0x000000ffff167224 */ /* 0x000fe200078e00ff */
[----:B------:R1:W-:Y:S01]  /*08e0*/  MUFU.RCP R28, R27 ;  /* 0x0000001b001c7308 */ /* 0x0003e20000001000 */
[----:B------:R-:W-:-:S04]  /*08f0*/  @!P5 FMUL R5, R5, 16777216 ;  /* 0x4b8000000505d820 */ /* 0x000fc80000400000 */
[----:B------:R0:W5:Y:S01]  /*0900*/  @P3 LDG.E.EL R22, desc[UR4][R16.64+-0x800] ;  /* 0xfff8000410163981 */ /* 0x000162000c2e1900 */
[----:B-1----:R-:W-:Y:S02]  /*0910*/  HFMA2.MMA R27, -RZ, RZ, 0, 0 ;  /* 0x00000000ff1b7435 */ /* 0x002fe400000001ff */
[----:B------:R-:W1:Y:S01]  /*0920*/  MUFU.RCP R5, R5 ;  /* 0x0000000500057308 */ /* 0x000e620000001000 */
[----:B0-----:R-:W-:-:S04]  /*0930*/  IMAD.WIDE R16, R4, 0x4, R14 ;  /* 0x0000000404107825 */ /* 0x001fc800078e020e */
[----:B------:R-:W-:-:S05]  /*0940*/  IMAD.WIDE R14, R24, 0x4, R14 ;  /* 0x00000004180e7825 */ /* 0x000fca00078e020e */
[----:B------:R0:W5:Y:S02]  /*0950*/  @P2 LDG.E.EL R27, desc[UR4][R14.64+-0x800] ;  /* 0xfff800040e1b2981 */ /* 0x000164000c2e1900 */
[----:B0-----:R-:W0:Y:S01]  /*0960*/  LDC.64 R14, c[0x0][0x258] ;  /* 0x00009600ff0e7b82 */ /* 0x001e220000000a00 */
[----:B------:R-:W-:Y:S01]  /*0970*/  @!P5 FMUL R20, R20, 16777216 ;  /* 0x4b8000001414d820 */ /* 0x000fe20000400000 */
[----:B---3--:R-:W-:-:S03]  /*0980*/  SEL R7, R7, RZ, P1 ;  /* 0x000000ff07077207 */ /* 0x008fc60000800000 */
[----:B-1----:R-:W-:Y:S01]  /*0990*/  FMUL R20, R5, R20 ;  /* 0x0000001405147220 */ /* 0x002fe20000400000 */
[----:B------:R-:W-:Y:S01]  /*09a0*/  IMAD.MOV.U32 R5, RZ, RZ, RZ ;  /* 0x000000ffff057224 */ /* 0x000fe200078e00ff */
[----:B----4-:R-:W-:Y:S01]  /*09b0*/  SEL R26, R26, RZ, P1 ;  /* 0x000000ff1a1a7207 */ /* 0x010fe20000800000 */
[----:B------:R-:W-:Y:S01]  /*09c0*/  FMUL R21, R28, R21 ;  /* 0x000000151c157220 */ /* 0x000fe20000400000 */
[----:B------:R-:W-:-:S03]  /*09d0*/  MOV R28, RZ ;  /* 0x000000ff001c7202 */ /* 0x000fc60000000f00 */
[----:B------:R0:W3:Y:S01]  /*09e0*/  @P3 LDG.E.EL R5, desc[UR4][R16.64+-0x800] ;  /* 0xfff8000410053981 */ /* 0x0000e2000c2e1900 */
[----:B------:R-:W-:Y:S01]  /*09f0*/  FADD R7, R7, -R26 ;  /* 0x8000001a07077221 */ /* 0x000fe20000000000 */
[----:B------:R-:W-:Y:S02]  /*0a00*/  IMAD.MOV.U32 R26, RZ, RZ, RZ ;  /* 0x000000ffff1a7224 */ /* 0x000fe400078e00ff */
[----:B0-----:R-:W-:-:S04]  /*0a10*/  IMAD.WIDE R16, R4, 0x4, R14 ;  /* 0x0000000404107825 */ /* 0x001fc800078e020e */
[----:B------:R-:W-:Y:S01]  /*0a20*/  IMAD.WIDE R14, R24, 0x4, R14 ;  /* 0x00000004180e7825 */ /* 0x000fe200078e020e */
[----:B------:R0:W4:Y:S04]  /*0a30*/  @P3 LDG.E.EL R26, desc[UR4][R16.64+-0x800] ;  /* 0xfff80004101a3981 */ /* 0x000128000c2e1900 */
[----:B------:R-:W4:Y:S01]  /*0a40*/  @P2 LDG.E.EL R28, desc[UR4][R14.64+-0x800] ;  /* 0xfff800040e1c2981 */ /* 0x000f22000c2e1900 */
[----:B------:R-:W-:Y:S01]  /*0a50*/  @!P6 FMUL R23, R23, 16777216 ;  /* 0x4b8000001717e820 */ /* 0x000fe20000400000 */
[----:B------:R-:W1:Y:S01]  /*0a60*/  MUFU.RCP R11, R11 ;  /* 0x0000000b000b7308 */ /* 0x000e620000001000 */
[----:B0-----:R-:W0:Y:S07]  /*0a70*/  LDC.64 R16, c[0x0][0x260] ;  /* 0x00009800ff107b82 */ /* 0x001e2e0000000a00 */
[----:B------:R-:W2:Y:S01]  /*0a80*/  MUFU.RCP R23, R23 ;  /* 0x0000001700177308 */ /* 0x000ea20000001000 */
[----:B------:R-:W-:Y:S01]  /*0a90*/  @!P6 FMUL R10, R10, 16777216 ;  /* 0x4b8000000a0ae820 */ /* 0x000fe20000400000 */
[----:B------:R-:W-:-:S02]  /*0aa0*/  SEL R2, R2, RZ, P2 ;  /* 0x000000ff02027207 */ /* 0x000fc40001000000 */
[----:B------:R-:W-:Y:S02]  /*0ab0*/  ISETP.GE.AND P5, PT, R24, 0x200, PT ;  /* 0x000002001800780c */ /* 0x000fe40003fa6270 */
[----:B------:R-:W-:Y:S01]  /*0ac0*/  ISETP.GE.AND P6, PT, R4, 0x200, PT ;  /* 0x000002000400780c */ /* 0x000fe20003fc6270 */
[----:B------:R-:W-:Y:S01]  /*0ad0*/  FMUL R7, R21, R7 ;  /* 0x0000000715077220 */ /* 0x000fe20000400000 */
[----:B-1----:R-:W-:Y:S01]  /*0ae0*/  FMUL R11, R11, R18 ;  /* 0x000000120b0b7220 */ /* 0x002fe20000400000 */
[----:B--2---:R-:W-:Y:S01]  /*0af0*/  FMUL R10, R23, R10 ;  /* 0x0000000a170a7220 */ /* 0x004fe20000400000 */
[----:B0-----:R-:W-:Y:S01]  /*0b00*/  IMAD.WIDE R16, R8, 0x4, R16 ;  /* 0x0000000408107825 */ /* 0x001fe200078e0210 */
[----:B------:R-:W-:Y:S02]  /*0b10*/  SEL R19, R19, RZ, P4 ;  /* 0x000000ff13137207 */ /* 0x000fe40002000000 */
[----:B------:R-:W-:Y:S02]  /*0b20*/  SEL R29, R3, RZ, P3 ;  /* 0x000000ff031d7207 */ /* 0x000fe40001800000 */
[----:B-----5:R-:W-:-:S05]  /*0b30*/  SEL R13, R13, RZ, P4 ;  /* 0x000000ff0d0d7207 */ /* 0x020fca0002000000 */
[----:B------:R-:W-:-:S04]  /*0b40*/  FADD R3, R19, -R13 ;  /* 0x8000000d13037221 */ /* 0x000fc80000000000 */
[----:B------:R-:W-:Y:S01]  /*0b50*/  FMUL R3, R20, R3 ;  /* 0x0000000314037220 */ /* 0x000fe20000400000 */
[----:B------:R-:W-:Y:S02]  /*0b60*/  SEL R6, R6, RZ, P1 ;  /* 0x000000ff06067207 */ /* 0x000fe40000800000 */
[----:B------:R-:W-:Y:S02]  /*0b70*/  SEL R0, R0, RZ, P4 ;  /* 0x000000ff00007207 */ /* 0x000fe40002000000 */
[----:B------:R-:W-:Y:S02]  /*0b80*/  SEL R13, R12, RZ, P1 ;  /* 0x000000ff0c0d7207 */ /* 0x000fe40000800000 */
[----:B------:R-:W-:-:S05]  /*0b90*/  SEL R9, R9, RZ, P4 ;  /* 0x000000ff09097207 */ /* 0x000fca0002000000 */
[----:B------:R-:W-:Y:S01]  /*0ba0*/  FFMA R3, R0, R3, R9 ;  /* 0x0000000300037223 */ /* 0x000fe20000000009 */
[----:B------:R-:W-:-:S05]  /*0bb0*/  SEL R25, R25, RZ, P2 ;  /* 0x000000ff19197207 */ /* 0x000fca0001000000 */
[----:B------:R-:W-:Y:S01]  /*0bc0*/  FADD R25, R2, -R25 ;  /* 0x8000001902197221 */ /* 0x000fe20000000000 */
[----:B------:R-:W-:Y:S01]  /*0bd0*/  FFMA R2, R6, R7, R13 ;  /* 0x0000000706027223 */ /* 0x000fe2000000000d */
[----:B------:R-:W-:Y:S02]  /*0be0*/  SEL R22, R22, RZ, P3 ;  /* 0x000000ff16167207 */ /* 0x000fe40001800000 */
[----:B------:R-:W-:-:S03]  /*0bf0*/  FMUL R25, R25, R10 ;  /* 0x0000000a19197220 */ /* 0x000fc60000400000 */
[----:B------:R-:W-:-:S04]  /*0c00*/  FADD R22, R29, -R22 ;  /* 0x800000161d167221 */ /* 0x000fc80000000000 */
[----:B------:R-:W-:Y:S01]  /*0c10*/  FMUL R11, R22, R11 ;  /* 0x0000000b160b7220 */ /* 0x000fe20000400000 */
[----:B------:R-:W-:Y:S02]  /*0c20*/  SEL R27, R27, RZ, P2 ;  /* 0x000000ff1b1b7207 */ /* 0x000fe40001000000 */
[----:B---3--:R-:W-:Y:S02]  /*0c30*/  SEL R6, R5, RZ, P3 ;  /* 0x000000ff05067207 */ /* 0x008fe40001800000 */
[----:B----4-:R-:W-:Y:S02]  /*0c40*/  SEL R26, R26, RZ, P3 ;  /* 0x000000ff1a1a7207 */ /* 0x010fe40001800000 */
[----:B------:R-:W-:-:S03]  /*0c50*/  SEL R28, R28, RZ, P2 ;  /* 0x000000ff1c1c7207 */ /* 0x000fc60001000000 */
[----:B------:R-:W-:Y:S02]  /*0c60*/  @P6 FFMA R2, R11, R6, R26 ;  /* 0x000000060b026223 */ /* 0x000fe4000000001a */
[----:B------:R-:W-:Y:S01]  /*0c70*/  @P5 FFMA R3, R25, R27, R28 ;  /* 0x0000001b19035223 */ /* 0x000fe2000000001c */
[----:B------:R-:W-:Y:S06]  /*0c80*/  @P0 EXIT ;  /* 0x000000000000094d */ /* 0x000fec0003800000 */
[----:B------:R-:W-:Y:S01]  /*0c90*/  STG.E.64 desc[UR4][R16.64], R2 ;  /* 0x0000000210007986 */ /* 0x000fe2000c101b04 */
[----:B------:R-:W-:Y:S05]  /*0ca0*/  EXIT ;  /* 0x000000000000794d */ /* 0x000fea0003800000 */
.L_x_0:
[----:B------:R-:W-:-:S00]  /*0cb0*/  BRA `(.L_x_0) ;  /* 0xfffffffc00fc7947 */ /* 0x000fc0000383ffff */
[----:B------:R-:W-:-:S00]  /*0cc0*/  NOP ;  /* 0x0000000000007918 */ /* 0x000fc00000000000 */
        /* <DEDUP_REMOVED lines=11> */
.L_x_1:


//--------------------- .nv.global.init           --------------------------
	.section	.nv.global.init,"aw",@progbits
.nv.global.init:
	.type		_$_str,@object
	.size		_$_str,(_$_str_$_2 - _$_str)
_$_str:
        /*0000*/ 	.byte	0x5f, 0x5f, 0x43, 0x55, 0x44, 0x41, 0x5f, 0x46, 0x54, 0x5a, 0x00
	.type		_$_str_$_2,@object
	.size		_$_str_$_2,(.L_1 - _$_str_$_2)
_$_str_$_2:
        /*000b*/ 	.byte	0x5f, 0x5f, 0x43, 0x55, 0x44, 0x41, 0x5f, 0x50, 0x52, 0x45, 0x43, 0x5f, 0x53, 0x51, 0x52, 0x54
        /*001b*/ 	.byte	0x00
.L_1:


//--------------------- .nv.constant0.triton_poi_fused_cat_26 --------------------------
	.section	.nv.constant0.triton_poi_fused_cat_26,"a",@progbits
	.sectionflags	@""
	.align	4
.nv.constant0.triton_poi_fused_cat_26:
	.zero		620
